	.headerflags	@"EF_CUDA_TEXMODE_UNIFIED EF_CUDA_64BIT_ADDRESS EF_CUDA_ACCELERATORS EF_CUDA_SM90 EF_CUDA_VIRTUAL_SM(EF_CUDA_SM90)"
	.elftype	@"ET_EXEC"


//--------------------- .nv.info                  --------------------------
	.section	.nv.info,"",@"SHT_CUDA_INFO"
	.align	4


	//----- nvinfo : EIATTR_REGCOUNT
	.align		4
        /*0000*/ 	.byte	0x04, 0x2f
        /*0002*/ 	.short	(.L_3 - .L_2)
	.align		4
.L_2:
        /*0004*/ 	.word	index@(triton_poi_fused__native_batch_norm_legit_no_training_silu_6)
        /*0008*/ 	.word	0x00000013


	//----- nvinfo : EIATTR_MIN_STACK_SIZE
	.align		4
.L_3:
        /*000c*/ 	.byte	0x04, 0x12
        /*000e*/ 	.short	(.L_5 - .L_4)
	.align		4
.L_4:
        /*0010*/ 	.word	index@(triton_poi_fused__native_batch_norm_legit_no_training_silu_6)
        /*0014*/ 	.word	0x00000000


	//----- nvinfo : EIATTR_FRAME_SIZE
	.align		4
.L_5:
        /*0018*/ 	.byte	0x04, 0x11
        /*001a*/ 	.short	(.L_7 - .L_6)
	.align		4
.L_6:
        /*001c*/ 	.word	index@(triton_poi_fused__native_batch_norm_legit_no_training_silu_6)
        /*0020*/ 	.word	0x00000000


	//----- nvinfo : EIATTR_MIN_STACK_SIZE
	.align		4
.L_7:
        /*0024*/ 	.byte	0x04, 0x12
        /*0026*/ 	.short	(.L_9 - .L_8)
	.align		4
.L_8:
        /*0028*/ 	.word	index@(triton_poi_fused__native_batch_norm_legit_no_training_silu_6)
        /*002c*/ 	.word	0x00000000
.L_9:


//--------------------- .nv.info.triton_poi_fused__native_batch_norm_legit_no_training_silu_6 --------------------------
	.section	.nv.info.triton_poi_fused__native_batch_norm_legit_no_training_silu_6,"",@"SHT_CUDA_INFO"
	.sectionflags	@""
	.align	4


	//----- nvinfo : EIATTR_CUDA_API_VERSION
	.align		4
        /*0000*/ 	.byte	0x04, 0x37
        /*0002*/ 	.short	(.L_11 - .L_10)
.L_10:
        /*0004*/ 	.word	0x0000007c


	//----- nvinfo : EIATTR_KPARAM_INFO
	.align		4
.L_11:
        /*0008*/ 	.byte	0x04, 0x17
        /*000a*/ 	.short	(.L_13 - .L_12)
.L_12:
        /*000c*/ 	.word	0x00000000
        /*0010*/ 	.short	0x0006
        /*0012*/ 	.short	0x0030
        /*0014*/ 	.byte	0x00, 0xf0, 0x11, 0x00


	//----- nvinfo : EIATTR_KPARAM_INFO
	.align		4
.L_13:
        /*0018*/ 	.byte	0x04, 0x17
        /*001a*/ 	.short	(.L_15 - .L_14)
.L_14:
        /*001c*/ 	.word	0x00000000
        /*0020*/ 	.short	0x0005
        /*0022*/ 	.short	0x0028
        /*0024*/ 	.byte	0x00, 0xf4, 0x21, 0x00


	//----- nvinfo : EIATTR_KPARAM_INFO
	.align		4
.L_15:
        /*0028*/ 	.byte	0x04, 0x17
        /*002a*/ 	.short	(.L_17 - .L_16)
.L_16:
        /*002c*/ 	.word	0x00000000
        /*0030*/ 	.short	0x0004
        /*0032*/ 	.short	0x0020
        /*0034*/ 	.byte	0x00, 0xf4, 0x21, 0x00


	//----- nvinfo : EIATTR_KPARAM_INFO
	.align		4
.L_17:
        /*0038*/ 	.byte	0x04, 0x17
        /*003a*/ 	.short	(.L_19 - .L_18)
.L_18:
        /*003c*/ 	.word	0x00000000
        /*0040*/ 	.short	0x0003
        /*0042*/ 	.short	0x0018
        /*0044*/ 	.byte	0x00, 0xf4, 0x21, 0x00


	//----- nvinfo : EIATTR_KPARAM_INFO
	.align		4
.L_19:
        /*0048*/ 	.byte	0x04, 0x17
        /*004a*/ 	.short	(.L_21 - .L_20)
.L_20:
        /*004c*/ 	.word	0x00000000
        /*0050*/ 	.short	0x0002
        /*0052*/ 	.short	0x0010
        /*0054*/ 	.byte	0x00, 0xf4, 0x21, 0x00


	//----- nvinfo : EIATTR_KPARAM_INFO
	.align		4
.L_21:
        /*0058*/ 	.byte	0x04, 0x17
        /*005a*/ 	.short	(.L_23 - .L_22)
.L_22:
        /*005c*/ 	.word	0x00000000
        /*0060*/ 	.short	0x0001
        /*0062*/ 	.short	0x0008
        /*0064*/ 	.byte	0x00, 0xf4, 0x21, 0x00


	//----- nvinfo : EIATTR_KPARAM_INFO
	.align		4
.L_23:
        /*0068*/ 	.byte	0x04, 0x17
        /*006a*/ 	.short	(.L_25 - .L_24)
.L_24:
        /*006c*/ 	.word	0x00000000
        /*0070*/ 	.short	0x0000
        /*0072*/ 	.short	0x0000
        /*0074*/ 	.byte	0x00, 0xf4, 0x21, 0x00


	//----- nvinfo : EIATTR_SPARSE_MMA_MASK
	.align		4
.L_25:
        /*0078*/ 	.byte	0x03, 0x50
        /*007a*/ 	.short	0x0000


	//----- nvinfo : EIATTR_MAXREG_COUNT
	.align		4
        /*007c*/ 	.byte	0x03, 0x1b
        /*007e*/ 	.short	0x00ff


	//----- nvinfo : EIATTR_EXIT_INSTR_OFFSETS
	.align		4
        /*0080*/ 	.byte	0x04, 0x1c
        /*0082*/ 	.short	(.L_27 - .L_26)


	//   ....[0]....
.L_26:
        /*0084*/ 	.word	0x000003d0


	//   ....[1]....
        /*0088*/ 	.word	0x000003f0


	//----- nvinfo : EIATTR_REQNTID
	.align		4
.L_27:
        /*008c*/ 	.byte	0x04, 0x10
        /*008e*/ 	.short	(.L_29 - .L_28)
.L_28:
        /*0090*/ 	.word	0x00000080
        /*0094*/ 	.word	0x00000001
        /*0098*/ 	.word	0x00000001


	//----- nvinfo : EIATTR_CBANK_PARAM_SIZE
	.align		4
.L_29:
        /*009c*/ 	.byte	0x03, 0x19
        /*009e*/ 	.short	0x0034


	//----- nvinfo : EIATTR_PARAM_CBANK
	.align		4
        /*00a0*/ 	.byte	0x04, 0x0a
        /*00a2*/ 	.short	(.L_31 - .L_30)
	.align		4
.L_30:
        /*00a4*/ 	.word	index@(.nv.constant0.triton_poi_fused__native_batch_norm_legit_no_training_silu_6)
        /*00a8*/ 	.short	0x0210
        /*00aa*/ 	.short	0x0034


	//----- nvinfo : EIATTR_SW_WAR
	.align		4
.L_31:
        /*00ac*/ 	.byte	0x04, 0x36
        /*00ae*/ 	.short	(.L_33 - .L_32)
.L_32:
        /*00b0*/ 	.word	0x00000008
.L_33:


//--------------------- .nv.callgraph             --------------------------
	.section	.nv.callgraph,"",@"SHT_CUDA_CALLGRAPH"
	.align	4
	.sectionentsize	8
	.align		4
        /*0000*/ 	.word	0x00000000
	.align		4
        /*0004*/ 	.word	0xffffffff
	.align		4
        /*0008*/ 	.word	0x00000000
	.align		4
        /*000c*/ 	.word	0xfffffffe
	.align		4
        /*0010*/ 	.word	0x00000000
	.align		4
        /*0014*/ 	.word	0xfffffffd
	.align		4
        /*0018*/ 	.word	0x00000000
	.align		4
        /*001c*/ 	.word	0xfffffffc


//--------------------- .nv.constant4             --------------------------
	.section	.nv.constant4,"a",@progbits
	.align	8
	.align		8
.nv.constant4:
        /*0000*/ 	.dword	_$_str
	.align		8
        /*0008*/ 	.dword	_$_str_$_2


//--------------------- .text.triton_poi_fused__native_batch_norm_legit_no_training_silu_6 --------------------------
	.section	.text.triton_poi_fused__native_batch_norm_legit_no_training_silu_6,"ax",@progbits
	.align	128
        .global         triton_poi_fused__native_batch_norm_legit_no_training_silu_6
        .type           triton_poi_fused__native_batch_norm_legit_no_training_silu_6,@function
        .size           triton_poi_fused__native_batch_norm_legit_no_training_silu_6,(.L_x_1 - triton_poi_fused__native_batch_norm_legit_no_training_silu_6)
        .other          triton_poi_fused__native_batch_norm_legit_no_training_silu_6,@"STO_CUDA_ENTRY STV_DEFAULT"
triton_poi_fused__native_batch_norm_legit_no_training_silu_6:
.text.triton_poi_fused__native_batch_norm_legit_no_training_silu_6:
[----:B------:R-:W0:Y:S01]  /*0000*/  LDC R1, c[0x0][0x28] ;  /* 0x00000a00ff017b82 */ /* 0x000e220000000800 */
[----:B------:R-:W1:Y:S07]  /*0010*/  S2R R0, SR_TID.X ;  /* 0x0000000000007919 */ /* 0x000e6e0000002100 */
[----:B------:R-:W2:Y:S01]  /*0020*/  LDC.64 R6, c[0x0][0x228] ;  /* 0x00008a00ff067b82 */ /* 0x000ea20000000a00 */
[----:B------:R-:W-:Y:S01]  /*0030*/  CS2R R14, SRZ ;  /* 0x00000000000e7805 */ /* 0x000fe2000001ff00 */
[----:B------:R-:W-:Y:S01]  /*0040*/  ULDC.64 UR4, c[0x0][0x208] ;  /* 0x0000820000047ab9 */ /* 0x000fe20000000a00 */
[----:B------:R-:W3:Y:S05]  /*0050*/  S2R R3, SR_CTAID.X ;  /* 0x0000000000037919 */ /* 0x000eea0000002500 */
[----:B------:R-:W4:Y:S08]  /*0060*/  LDC.64 R4, c[0x0][0x220] ;  /* 0x00008800ff047b82 */ /* 0x000f300000000a00 */
[----:B------:R-:W5:Y:S08]  /*0070*/  LDC.64 R8, c[0x0][0x230] ;  /* 0x00008c00ff087b82 */ /* 0x000f700000000a00 */
[----:B------:R-:W5:Y:S01]  /*0080*/  LDC.64 R10, c[0x0][0x238] ;  /* 0x00008e00ff0a7b82 */ /* 0x000f620000000a00 */
[----:B-1----:R-:W-:-:S02]  /*0090*/  LOP3.LUT R0, R0, 0x7f, RZ, 0xc0, !PT ;  /* 0x0000007f00007812 */ /* 0x002fc400078ec0ff */
[----:B---3--:R-:W-:Y:S02]  /*00a0*/  SHF.R.S32.HI R2, RZ, 0x18, R3 ;  /* 0x00000018ff027819 */ /* 0x008fe40000011403 */
[----:B------:R-:W-:Y:S02]  /*00b0*/  LEA R0, R3, R0, 0x7 ;  /* 0x0000000003007211 */ /* 0x000fe400078e38ff */
[----:B------:R-:W-:Y:S02]  /*00c0*/  SGXT R3, R2, 0x1 ;  /* 0x000000010203781a */ /* 0x000fe40000000200 */
[----:B------:R-:W-:Y:S02]  /*00d0*/  ISETP.GE.AND P0, PT, R0, 0x100, PT ;  /* 0x000001000000780c */ /* 0x000fe40003f06270 */
[----:B------:R-:W-:-:S04]  /*00e0*/  LEA.HI R3, R3, R0, RZ, 0x4 ;  /* 0x0000000003037211 */ /* 0x000fc800078f20ff */
[----:B------:R-:W-:-:S04]  /*00f0*/  SHF.R.S32.HI R3, RZ, 0x4, R3 ;  /* 0x00000004ff037819 */ /* 0x000fc80000011403 */
[----:B------:R-:W-:-:S04]  /*0100*/  LEA.HI R2, R3, R3, RZ, 0x2 ;  /* 0x0000000303027211 */ /* 0x000fc800078f10ff */
[----:B------:R-:W-:-:S04]  /*0110*/  LOP3.LUT R2, R2, 0xfffffffc, RZ, 0xc0, !PT ;  /* 0xfffffffc02027812 */ /* 0x000fc800078ec0ff */
[----:B------:R-:W-:Y:S02]  /*0120*/  IADD3 R13, R3, -R2, RZ ;  /* 0x80000002030d7210 */ /* 0x000fe40007ffe0ff */
[----:B------:R-:W1:Y:S03]  /*0130*/  LDC.64 R2, c[0x0][0x218] ;  /* 0x00008600ff027b82 */ /* 0x000e660000000a00 */
[----:B--2---:R-:W-:-:S05]  /*0140*/  IMAD.WIDE R6, R13, 0x4, R6 ;  /* 0x000000040d067825 */ /* 0x004fca00078e0206 */
[----:B------:R5:W2:Y:S01]  /*0150*/  @!P0 LDG.E.EL R14, desc[UR4][R6.64] ;  /* 0x00000004060e8981 */ /* 0x000aa2000c2e1900 */
[----:B------:R-:W-:Y:S01]  /*0160*/  HFMA2.MMA R12, -RZ, RZ, 0, 0 ;  /* 0x00000000ff0c7435 */ /* 0x000fe200000001ff */
[----:B----4-:R-:W-:-:S05]  /*0170*/  IMAD.WIDE R4, R13, 0x4, R4 ;  /* 0x000000040d047825 */ /* 0x010fca00078e0204 */
[----:B------:R-:W3:Y:S01]  /*0180*/  @!P0 LDG.E.EL R15, desc[UR4][R4.64] ;  /* 0x00000004040f8981 */ /* 0x000ee2000c2e1900 */
[----:B-----5:R-:W-:-:S04]  /*0190*/  IMAD.WIDE R6, R13, 0x4, R8 ;  /* 0x000000040d067825 */ /* 0x020fc800078e0208 */
[----:B-1----:R-:W-:-:S04]  /*01a0*/  IMAD.WIDE R2, R0, 0x4, R2 ;  /* 0x0000000400027825 */ /* 0x002fc800078e0202 */
[----:B0-----:R-:W-:Y:S01]  /*01b0*/  IMAD.WIDE R8, R13, 0x4, R10 ;  /* 0x000000040d087825 */ /* 0x001fe200078e020a */
[----:B------:R0:W3:Y:S01]  /*01c0*/  @!P0 LDG.E R12, desc[UR4][R2.64] ;  /* 0x00000004020c8981 */ /* 0x0000e2000c1e1900 */
[----:B------:R-:W-:-:S06]  /*01d0*/  CS2R R10, SRZ ;  /* 0x00000000000a7805 */ /* 0x000fcc000001ff00 */
[----:B------:R-:W4:Y:S04]  /*01e0*/  @!P0 LDG.E.EL R10, desc[UR4][R6.64] ;  /* 0x00000004060a8981 */ /* 0x000f28000c2e1900 */
[----:B------:R-:W4:Y:S01]  /*01f0*/  @!P0 LDG.E.EL R11, desc[UR4][R8.64] ;  /* 0x00000004080b8981 */ /* 0x000f22000c2e1900 */
[----:B------:R-:W-:Y:S01]  /*0200*/  MOV R16, 0x3e800000 ;  /* 0x3e80000000107802 */ /* 0x000fe20000000f00 */
[----:B--2---:R-:W-:-:S04]  /*0210*/  FADD R14, R14, 9.9999997473787516356e-06 ;  /* 0x3727c5ac0e0e7421 */ /* 0x004fc80000000000 */
[----:B------:R-:W1:Y:S02]  /*0220*/  MUFU.SQRT R13, R14 ;  /* 0x0000000e000d7308 */ /* 0x000e640000002000 */
[C---:B-1----:R-:W-:Y:S02]  /*0230*/  FSETP.GT.AND P1, PT, R13.reuse, 8.50705917302346158658e+37, PT ;  /* 0x7e8000000d00780b */ /* 0x042fe40003f24000 */
[----:B------:R-:W-:-:S11]  /*0240*/  FSETP.GEU.AND P2, PT, R13, 1.175494350822287508e-38, PT ;  /* 0x008000000d00780b */ /* 0x000fd60003f4e000 */
[----:B------:R-:W-:-:S04]  /*0250*/  @P1 FMUL R13, R13, 0.25 ;  /* 0x3e8000000d0d1820 */ /* 0x000fc80000400000 */
[----:B------:R-:W-:-:S06]  /*0260*/  @!P2 FMUL R13, R13, 16777216 ;  /* 0x4b8000000d0da820 */ /* 0x000fcc0000400000 */
[----:B------:R-:W1:Y:S01]  /*0270*/  MUFU.RCP R13, R13 ;  /* 0x0000000d000d7308 */ /* 0x000e620000001000 */
[----:B0-----:R-:W-:Y:S01]  /*0280*/  FSEL R2, R16, 1, P1 ;  /* 0x3f80000010027808 */ /* 0x001fe20000800000 */
[----:B---3--:R-:W-:-:S04]  /*0290*/  FADD R12, -R15, R12 ;  /* 0x0000000c0f0c7221 */ /* 0x008fc80000000100 */
[----:B------:R-:W-:-:S04]  /*02a0*/  @!P2 FMUL R2, R2, 16777216 ;  /* 0x4b8000000202a820 */ /* 0x000fc80000400000 */
[----:B-1----:R-:W-:-:S04]  /*02b0*/  FMUL R3, R13, R2 ;  /* 0x000000020d037220 */ /* 0x002fc80000400000 */
[----:B------:R-:W-:-:S04]  /*02c0*/  FMUL R12, R12, R3 ;  /* 0x000000030c0c7220 */ /* 0x000fc80000400000 */
[----:B----4-:R-:W-:-:S04]  /*02d0*/  FFMA R10, R12, R10, R11 ;  /* 0x0000000a0c0a7223 */ /* 0x010fc8000000000b */
[----:B------:R-:W-:-:S04]  /*02e0*/  FADD R2, RZ, -R10 ;  /* 0x8000000aff027221 */ /* 0x000fc80000000000 */
[----:B------:R-:W-:-:S05]  /*02f0*/  FMUL R4, R2, 1.4426950216293334961 ;  /* 0x3fb8aa3b02047820 */ /* 0x000fca0000400000 */
[----:B------:R-:W-:-:S13]  /*0300*/  FSETP.GEU.AND P1, PT, R4, -126, PT ;  /* 0xc2fc00000400780b */ /* 0x000fda0003f2e000 */
[----:B------:R-:W-:-:S04]  /*0310*/  @!P1 FMUL R4, R4, 0.5 ;  /* 0x3f00000004049820 */ /* 0x000fc80000400000 */
[----:B------:R-:W0:Y:S02]  /*0320*/  MUFU.EX2 R2, R4 ;  /* 0x0000000400027308 */ /* 0x000e240000000800 */
[----:B0-----:R-:W-:-:S04]  /*0330*/  @!P1 FMUL R2, R2, R2 ;  /* 0x0000000202029220 */ /* 0x001fc80000400000 */
[----:B------:R-:W-:Y:S02]  /*0340*/  FADD R5, R2, 1 ;  /* 0x3f80000002057421 */ /* 0x000fe40000000000 */
[----:B------:R-:W0:Y:S03]  /*0350*/  LDC.64 R2, c[0x0][0x210] ;  /* 0x00008400ff027b82 */ /* 0x000e260000000a00 */
[----:B------:R-:W-:-:S13]  /*0360*/  FSETP.GT.AND P1, PT, R5, 8.50705917302346158658e+37, PT ;  /* 0x7e8000000500780b */ /* 0x000fda0003f24000 */
[----:B------:R-:W-:-:S06]  /*0370*/  @P1 FMUL R5, R5, 0.25 ;  /* 0x3e80000005051820 */ /* 0x000fcc0000400000 */
[----:B------:R-:W1:Y:S01]  /*0380*/  MUFU.RCP R5, R5 ;  /* 0x0000000500057308 */ /* 0x000e620000001000 */
[----:B------:R-:W-:Y:S01]  /*0390*/  FSEL R6, R16, 1, P1 ;  /* 0x3f80000010067808 */ /* 0x000fe20000800000 */
[----:B0-----:R-:W-:-:S04]  /*03a0*/  IMAD.WIDE R2, R0, 0x4, R2 ;  /* 0x0000000400027825 */ /* 0x001fc800078e0202 */
[----:B-1----:R-:W-:-:S04]  /*03b0*/  FMUL R7, R5, R6 ;  /* 0x0000000605077220 */ /* 0x002fc80000400000 */
[----:B------:R-:W-:Y:S01]  /*03c0*/  FMUL R7, R10, R7 ;  /* 0x000000070a077220 */ /* 0x000fe20000400000 */
[----:B------:R-:W-:Y:S06]  /*03d0*/  @P0 EXIT ;  /* 0x000000000000094d */ /* 0x000fec0003800000 */
[----:B------:R-:W-:Y:S01]  /*03e0*/  STG.E desc[UR4][R2.64], R7 ;  /* 0x0000000702007986 */ /* 0x000fe2000c101904 */
[----:B------:R-:W-:Y:S05]  /*03f0*/  EXIT ;  /* 0x000000000000794d */ /* 0x000fea0003800000 */
.L_x_0:
[----:B------:R-:W-:-:S00]  /*0400*/  BRA `(.L_x_0) ;  /* 0xfffffffc00fc7947 */ /* 0x000fc0000383ffff */
[----:B------:R-:W-:-:S00]  /*0410*/  NOP ;  /* 0x0000000000007918 */ /* 0x000fc00000000000 */
        /* <DEDUP_REMOVED lines=14> */
.L_x_1:


//--------------------- .nv.global.init           --------------------------
	.section	.nv.global.init,"aw",@progbits
.nv.global.init:
	.type		_$_str,@object
	.size		_$_str,(_$_str_$_2 - _$_str)
_$_str:
        /*0000*/ 	.byte	0x5f, 0x5f, 0x43, 0x55, 0x44, 0x41, 0x5f, 0x46, 0x54, 0x5a, 0x00
	.type		_$_str_$_2,@object
	.size		_$_str_$_2,(.L_1 - _$_str_$_2)
_$_str_$_2:
        /*000b*/ 	.byte	0x5f, 0x5f, 0x43, 0x55, 0x44, 0x41, 0x5f, 0x50, 0x52, 0x45, 0x43, 0x5f, 0x53, 0x51, 0x52, 0x54
        /*001b*/ 	.byte	0x00
.L_1:


//--------------------- .nv.constant0.triton_poi_fused__native_batch_norm_legit_no_training_silu_6 --------------------------
	.section	.nv.constant0.triton_poi_fused__native_batch_norm_legit_no_training_silu_6,"a",@progbits
	.sectionflags	@""
	.align	4
.nv.constant0.triton_poi_fused__native_batch_norm_legit_no_training_silu_6:
	.zero		580
